//
// Generated by NVIDIA NVVM Compiler
//
// Compiler Build ID: CL-36424714
// Cuda compilation tools, release 13.0, V13.0.88
// Based on NVVM 20.0.0
//

.version 9.0
.target sm_100
.address_size 64

	// .globl	_Z19isclose_int8_kernelPKaS0_Paiiff

.visible .entry _Z19isclose_int8_kernelPKaS0_Paiiff(
	.param .u64 .ptr .align 1 _Z19isclose_int8_kernelPKaS0_Paiiff_param_0,
	.param .u64 .ptr .align 1 _Z19isclose_int8_kernelPKaS0_Paiiff_param_1,
	.param .u64 .ptr .align 1 _Z19isclose_int8_kernelPKaS0_Paiiff_param_2,
	.param .u32 _Z19isclose_int8_kernelPKaS0_Paiiff_param_3,
	.param .u32 _Z19isclose_int8_kernelPKaS0_Paiiff_param_4,
	.param .f32 _Z19isclose_int8_kernelPKaS0_Paiiff_param_5,
	.param .f32 _Z19isclose_int8_kernelPKaS0_Paiiff_param_6
)
{
	.reg .pred 	%p<5>;
	.reg .b16 	%rs<4>;
	.reg .b32 	%r<12>;
	.reg .b32 	%f<9>;
	.reg .b64 	%rd<11>;

	ld.param.u64 	%rd1, [_Z19isclose_int8_kernelPKaS0_Paiiff_param_0];
	ld.param.u64 	%rd2, [_Z19isclose_int8_kernelPKaS0_Paiiff_param_1];
	ld.param.u64 	%rd3, [_Z19isclose_int8_kernelPKaS0_Paiiff_param_2];
	ld.param.u32 	%r4, [_Z19isclose_int8_kernelPKaS0_Paiiff_param_3];
	ld.param.u32 	%r3, [_Z19isclose_int8_kernelPKaS0_Paiiff_param_4];
	ld.param.f32 	%f1, [_Z19isclose_int8_kernelPKaS0_Paiiff_param_5];
	ld.param.f32 	%f2, [_Z19isclose_int8_kernelPKaS0_Paiiff_param_6];
	mov.u32 	%r5, %ctaid.y;
	mov.u32 	%r6, %ntid.y;
	mov.u32 	%r7, %tid.y;
	mad.lo.s32 	%r1, %r5, %r6, %r7;
	mov.u32 	%r8, %ctaid.x;
	mov.u32 	%r9, %ntid.x;
	mov.u32 	%r10, %tid.x;
	mad.lo.s32 	%r2, %r8, %r9, %r10;
	setp.ge.s32 	%p1, %r1, %r4;
	setp.ge.s32 	%p2, %r2, %r3;
	or.pred  	%p3, %p1, %p2;
	@%p3 bra 	$L__BB0_2;
	cvta.to.global.u64 	%rd4, %rd1;
	cvta.to.global.u64 	%rd5, %rd2;
	cvta.to.global.u64 	%rd6, %rd3;
	mad.lo.s32 	%r11, %r3, %r1, %r2;
	cvt.s64.s32 	%rd7, %r11;
	add.s64 	%rd8, %rd4, %rd7;
	ld.global.s8 	%rs1, [%rd8];
	cvt.rn.f32.s16 	%f3, %rs1;
	add.s64 	%rd9, %rd5, %rd7;
	ld.global.s8 	%rs2, [%rd9];
	cvt.rn.f32.s16 	%f4, %rs2;
	sub.f32 	%f5, %f3, %f4;
	abs.f32 	%f6, %f5;
	abs.f32 	%f7, %f4;
	fma.rn.f32 	%f8, %f1, %f7, %f2;
	setp.le.f32 	%p4, %f6, %f8;
	selp.u16 	%rs3, 1, 0, %p4;
	add.s64 	%rd10, %rd6, %rd7;
	st.global.u8 	[%rd10], %rs3;
$L__BB0_2:
	ret;

}


// ===== COMPILED SASS (sm_100) =====

	.target	sm_100

	.elftype	@"ET_EXEC"


//--------------------- .note.nv.tkinfo           --------------------------
	.section	.note.nv.tkinfo,"",@"SHT_NOTE"
	.sectionflags	@"SHF_NOTE_NV_TKINFO"
	.tkinfo
        /*0018*/ 	.word	0x00000002
        /*0030*/ 	.string	""
        /*0030*/ 	.string	"ptxas"
        /*0030*/ 	.string	"Cuda compilation tools, release 13.0, V13.0.88"
        /*0030*/ 	.string	"Build cuda_13.0.r13.0/compiler.36424714_0"
        /*0030*/ 	.string	"-arch sm_100 -m 64 "



//--------------------- .note.nv.cuinfo           --------------------------
	.section	.note.nv.cuinfo,"",@"SHT_NOTE"
	.sectionflags	@"SHF_NOTE_NV_CUINFO"
        /*0018*/ 	.short	0x0002
        /*001a*/ 	.short	0x0064
        /*001c*/ 	.short	0x0082
	.zero		2


//--------------------- .nv.info                  --------------------------
	.section	.nv.info,"",@"SHT_CUDA_INFO"
	.align	4


	//----- nvinfo : EIATTR_REGCOUNT
	.align		4
        /*0000*/ 	.byte	0x04, 0x2f
        /*0002*/ 	.short	(.L_1 - .L_0)
	.align		4
.L_0:
        /*0004*/ 	.word	index@(_Z19isclose_int8_kernelPKaS0_Paiiff)
        /*0008*/ 	.word	0x0000000e


	//----- nvinfo : EIATTR_FRAME_SIZE
	.align		4
.L_1:
        /*000c*/ 	.byte	0x04, 0x11
        /*000e*/ 	.short	(.L_3 - .L_2)
	.align		4
.L_2:
        /*0010*/ 	.word	index@(_Z19isclose_int8_kernelPKaS0_Paiiff)
        /*0014*/ 	.word	0x00000000


	//----- nvinfo : EIATTR_MIN_STACK_SIZE
	.align		4
.L_3:
        /*0018*/ 	.byte	0x04, 0x12
        /*001a*/ 	.short	(.L_5 - .L_4)
	.align		4
.L_4:
        /*001c*/ 	.word	index@(_Z19isclose_int8_kernelPKaS0_Paiiff)
        /*0020*/ 	.word	0x00000000
.L_5:


//--------------------- .nv.compat                --------------------------
	.section	.nv.compat,"",@"SHT_CUDA_COMPAT_INFO"
	.align	4
        /*0000*/ 	.byte	0x02, 0x09, 0x00, 0x00, 0x02, 0x02, 0x01, 0x00, 0x02, 0x05, 0x05, 0x00, 0x03, 0x07, 0x01, 0x01
        /*0010*/ 	.byte	0x02, 0x03, 0x00, 0x00, 0x02, 0x06, 0x01, 0x00, 0x04, 0x0b, 0x08, 0x00, 0x09, 0x00, 0x00, 0x00
        /*0020*/ 	.byte	0x00, 0x00, 0x00, 0x00


//--------------------- .nv.info._Z19isclose_int8_kernelPKaS0_Paiiff --------------------------
	.section	.nv.info._Z19isclose_int8_kernelPKaS0_Paiiff,"",@"SHT_CUDA_INFO"
	.sectionflags	@""
	.align	4


	//----- nvinfo : EIATTR_CUDA_API_VERSION
	.align		4
        /*0000*/ 	.byte	0x04, 0x37
        /*0002*/ 	.short	(.L_7 - .L_6)
.L_6:
        /*0004*/ 	.word	0x00000082


	//----- nvinfo : EIATTR_KPARAM_INFO
	.align		4
.L_7:
        /*0008*/ 	.byte	0x04, 0x17
        /*000a*/ 	.short	(.L_9 - .L_8)
.L_8:
        /*000c*/ 	.word	0x00000000
        /*0010*/ 	.short	0x0006
        /*0012*/ 	.short	0x0024
        /*0014*/ 	.byte	0x00, 0xf0, 0x11, 0x00


	//----- nvinfo : EIATTR_KPARAM_INFO
	.align		4
.L_9:
        /*0018*/ 	.byte	0x04, 0x17
        /*001a*/ 	.short	(.L_11 - .L_10)
.L_10:
        /*001c*/ 	.word	0x00000000
        /*0020*/ 	.short	0x0005
        /*0022*/ 	.short	0x0020
        /*0024*/ 	.byte	0x00, 0xf0, 0x11, 0x00


	//----- nvinfo : EIATTR_KPARAM_INFO
	.align		4
.L_11:
        /*0028*/ 	.byte	0x04, 0x17
        /*002a*/ 	.short	(.L_13 - .L_12)
.L_12:
        /*002c*/ 	.word	0x00000000
        /*0030*/ 	.short	0x0004
        /*0032*/ 	.short	0x001c
        /*0034*/ 	.byte	0x00, 0xf0, 0x11, 0x00


	//----- nvinfo : EIATTR_KPARAM_INFO
	.align		4
.L_13:
        /*0038*/ 	.byte	0x04, 0x17
        /*003a*/ 	.short	(.L_15 - .L_14)
.L_14:
        /*003c*/ 	.word	0x00000000
        /*0040*/ 	.short	0x0003
        /*0042*/ 	.short	0x0018
        /*0044*/ 	.byte	0x00, 0xf0, 0x11, 0x00


	//----- nvinfo : EIATTR_KPARAM_INFO
	.align		4
.L_15:
        /*0048*/ 	.byte	0x04, 0x17
        /*004a*/ 	.short	(.L_17 - .L_16)
.L_16:
        /*004c*/ 	.word	0x00000000
        /*0050*/ 	.short	0x0002
        /*0052*/ 	.short	0x0010
        /*0054*/ 	.byte	0x00, 0xf5, 0x21, 0x00


	//----- nvinfo : EIATTR_KPARAM_INFO
	.align		4
.L_17:
        /*0058*/ 	.byte	0x04, 0x17
        /*005a*/ 	.short	(.L_19 - .L_18)
.L_18:
        /*005c*/ 	.word	0x00000000
        /*0060*/ 	.short	0x0001
        /*0062*/ 	.short	0x0008
        /*0064*/ 	.byte	0x00, 0xf5, 0x21, 0x00


	//----- nvinfo : EIATTR_KPARAM_INFO
	.align		4
.L_19:
        /*0068*/ 	.byte	0x04, 0x17
        /*006a*/ 	.short	(.L_21 - .L_20)
.L_20:
        /*006c*/ 	.word	0x00000000
        /*0070*/ 	.short	0x0000
        /*0072*/ 	.short	0x0000
        /*0074*/ 	.byte	0x00, 0xf5, 0x21, 0x00


	//----- nvinfo : EIATTR_SPARSE_MMA_MASK
	.align		4
.L_21:
        /*0078*/ 	.byte	0x03, 0x50
        /*007a*/ 	.short	0x0000


	//----- nvinfo : EIATTR_MAXREG_COUNT
	.align		4
        /*007c*/ 	.byte	0x03, 0x1b
        /*007e*/ 	.short	0x00ff


	//----- nvinfo : EIATTR_MERCURY_ISA_VERSION
	.align		4
        /*0080*/ 	.byte	0x03, 0x5f
        /*0082*/ 	.short	0x0101


	//----- nvinfo : EIATTR_VRC_CTA_INIT_COUNT
	.align		4
        /*0084*/ 	.byte	0x02, 0x4a
	.zero		1
	.zero		1


	//----- nvinfo : EIATTR_EXIT_INSTR_OFFSETS
	.align		4
        /*0088*/ 	.byte	0x04, 0x1c
        /*008a*/ 	.short	(.L_23 - .L_22)


	//   ....[0]....
.L_22:
        /*008c*/ 	.word	0x000000c0


	//   ....[1]....
        /*0090*/ 	.word	0x00000220


	//----- nvinfo : EIATTR_CBANK_PARAM_SIZE
	.align		4
.L_23:
        /*0094*/ 	.byte	0x03, 0x19
        /*0096*/ 	.short	0x0028


	//----- nvinfo : EIATTR_PARAM_CBANK
	.align		4
        /*0098*/ 	.byte	0x04, 0x0a
        /*009a*/ 	.short	(.L_25 - .L_24)
	.align		4
.L_24:
        /*009c*/ 	.word	index@(.nv.constant0._Z19isclose_int8_kernelPKaS0_Paiiff)
        /*00a0*/ 	.short	0x0380
        /*00a2*/ 	.short	0x0028


	//----- nvinfo : EIATTR_SW_WAR
	.align		4
.L_25:
        /*00a4*/ 	.byte	0x04, 0x36
        /*00a6*/ 	.short	(.L_27 - .L_26)
.L_26:
        /*00a8*/ 	.word	0x00000008
.L_27:


//--------------------- .nv.callgraph             --------------------------
	.section	.nv.callgraph,"",@"SHT_CUDA_CALLGRAPH"
	.align	4
	.sectionentsize	8
	.align		4
        /*0000*/ 	.word	0x00000000
	.align		4
        /*0004*/ 	.word	0xffffffff
	.align		4
        /*0008*/ 	.word	0x00000000
	.align		4
        /*000c*/ 	.word	0xfffffffe
	.align		4
        /*0010*/ 	.word	0x00000000
	.align		4
        /*0014*/ 	.word	0xfffffffd
	.align		4
        /*0018*/ 	.word	0x00000000
	.align		4
        /*001c*/ 	.word	0xfffffffc


//--------------------- .text._Z19isclose_int8_kernelPKaS0_Paiiff --------------------------
	.section	.text._Z19isclose_int8_kernelPKaS0_Paiiff,"ax",@progbits
	.align	128
        .global         _Z19isclose_int8_kernelPKaS0_Paiiff
        .type           _Z19isclose_int8_kernelPKaS0_Paiiff,@function
        .size           _Z19isclose_int8_kernelPKaS0_Paiiff,(.L_x_1 - _Z19isclose_int8_kernelPKaS0_Paiiff)
        .other          _Z19isclose_int8_kernelPKaS0_Paiiff,@"STO_CUDA_ENTRY STV_DEFAULT"
_Z19isclose_int8_kernelPKaS0_Paiiff:
.text._Z19isclose_int8_kernelPKaS0_Paiiff:
[----:B------:R-:W-:Y:S01]  /*0000*/  LDC R1, c[0x0][0x37c] ;  /* 0x0000df00ff017b82 */ /* 0x000fe20000000800 */
[----:B------:R-:W0:Y:S07]  /*0010*/  S2R R2, SR_TID.X ;  /* 0x0000000000027919 */ /* 0x000e2e0000002100 */
[----:B------:R-:W1:Y:S01]  /*0020*/  LDC R0, c[0x0][0x364] ;  /* 0x0000d900ff007b82 */ /* 0x000e620000000800 */
[----:B------:R-:W2:Y:S01]  /*0030*/  LDCU.64 UR6, c[0x0][0x398] ;  /* 0x00007300ff0677ac */ /* 0x000ea20008000a00 */
[----:B------:R-:W1:Y:S06]  /*0040*/  S2R R5, SR_TID.Y ;  /* 0x0000000000057919 */ /* 0x000e6c0000002200 */
[----:B------:R-:W0:Y:S08]  /*0050*/  S2UR UR5, SR_CTAID.X ;  /* 0x00000000000579c3 */ /* 0x000e300000002500 */
[----:B------:R-:W0:Y:S08]  /*0060*/  LDC R3, c[0x0][0x360] ;  /* 0x0000d800ff037b82 */ /* 0x000e300000000800 */
[----:B------:R-:W1:Y:S01]  /*0070*/  S2UR UR4, SR_CTAID.Y ;  /* 0x00000000000479c3 */ /* 0x000e620000002600 */
[----:B0-----:R-:W-:-:S05]  /*0080*/  IMAD R3, R3, UR5, R2 ;  /* 0x0000000503037c24 */ /* 0x001fca000f8e0202 */
[----:B--2---:R-:W-:Y:S01]  /*0090*/  ISETP.GE.AND P0, PT, R3, UR7, PT ;  /* 0x0000000703007c0c */ /* 0x004fe2000bf06270 */
[----:B-1----:R-:W-:-:S05]  /*00a0*/  IMAD R0, R0, UR4, R5 ;  /* 0x0000000400007c24 */ /* 0x002fca000f8e0205 */
[----:B------:R-:W-:-:S13]  /*00b0*/  ISETP.GE.OR P0, PT, R0, UR6, P0 ;  /* 0x0000000600007c0c */ /* 0x000fda0008706670 */
[----:B------:R-:W-:Y:S05]  /*00c0*/  @P0 EXIT ;  /* 0x000000000000094d */ /* 0x000fea0003800000 */
[----:B------:R-:W0:Y:S01]  /*00d0*/  LDCU.128 UR8, c[0x0][0x380] ;  /* 0x00007000ff0877ac */ /* 0x000e220008000c00 */
[----:B------:R-:W-:Y:S01]  /*00e0*/  IMAD R0, R0, UR7, R3 ;  /* 0x0000000700007c24 */ /* 0x000fe2000f8e0203 */
[----:B------:R-:W1:Y:S01]  /*00f0*/  LDC.64 R10, c[0x0][0x3a0] ;  /* 0x0000e800ff0a7b82 */ /* 0x000e620000000a00 */
[----:B------:R-:W2:Y:S03]  /*0100*/  LDCU.64 UR4, c[0x0][0x358] ;  /* 0x00006b00ff0477ac */ /* 0x000ea60008000a00 */
[----:B------:R-:W-:Y:S02]  /*0110*/  SHF.R.S32.HI R9, RZ, 0x1f, R0 ;  /* 0x0000001fff097819 */ /* 0x000fe40000011400 */
[C---:B0-----:R-:W-:Y:S02]  /*0120*/  IADD3 R2, P0, PT, R0.reuse, UR8, RZ ;  /* 0x0000000800027c10 */ /* 0x041fe4000ff1e0ff */
[----:B------:R-:W-:-:S02]  /*0130*/  IADD3 R4, P1, PT, R0, UR10, RZ ;  /* 0x0000000a00047c10 */ /* 0x000fc4000ff3e0ff */
[C---:B------:R-:W-:Y:S01]  /*0140*/  IADD3.X R3, PT, PT, R9.reuse, UR9, RZ, P0, !PT ;  /* 0x0000000909037c10 */ /* 0x040fe200087fe4ff */
[----:B------:R-:W0:Y:S01]  /*0150*/  LDCU.64 UR8, c[0x0][0x390] ;  /* 0x00007200ff0877ac */ /* 0x000e220008000a00 */
[----:B------:R-:W-:-:S03]  /*0160*/  IADD3.X R5, PT, PT, R9, UR11, RZ, P1, !PT ;  /* 0x0000000b09057c10 */ /* 0x000fc60008ffe4ff */
[----:B--2---:R-:W2:Y:S04]  /*0170*/  LDG.E.S8 R2, desc[UR4][R2.64] ;  /* 0x0000000402027981 */ /* 0x004ea8000c1e1300 */
[----:B------:R-:W3:Y:S01]  /*0180*/  LDG.E.S8 R4, desc[UR4][R4.64] ;  /* 0x0000000404047981 */ /* 0x000ee2000c1e1300 */
[----:B--2---:R-:W-:Y:S08]  /*0190*/  I2F.S16 R6, R2 ;  /* 0x0000000200067306 */ /* 0x004ff00000101400 */
[----:B---3--:R-:W2:Y:S02]  /*01a0*/  I2F.S16 R8, R4 ;  /* 0x0000000400087306 */ /* 0x008ea40000101400 */
[----:B--2---:R-:W-:Y:S01]  /*01b0*/  FADD R7, R6, -R8 ;  /* 0x8000000806077221 */ /* 0x004fe20000000000 */
[----:B-1----:R-:W-:Y:S01]  /*01c0*/  FFMA R8, |R8|, R10, R11 ;  /* 0x0000000a08087223 */ /* 0x002fe2000000020b */
[----:B0-----:R-:W-:-:S04]  /*01d0*/  IADD3 R6, P1, PT, R0, UR8, RZ ;  /* 0x0000000800067c10 */ /* 0x001fc8000ff3e0ff */
[----:B------:R-:W-:Y:S02]  /*01e0*/  FSETP.GTU.AND P0, PT, |R7|, R8, PT ;  /* 0x000000080700720b */ /* 0x000fe40003f0c200 */
[----:B------:R-:W-:Y:S02]  /*01f0*/  IADD3.X R7, PT, PT, R9, UR9, RZ, P1, !PT ;  /* 0x0000000909077c10 */ /* 0x000fe40008ffe4ff */
[----:B------:R-:W-:-:S05]  /*0200*/  SEL R3, RZ, 0x1, P0 ;  /* 0x00000001ff037807 */ /* 0x000fca0000000000 */
[----:B------:R-:W-:Y:S01]  /*0210*/  STG.E.U8 desc[UR4][R6.64], R3 ;  /* 0x0000000306007986 */ /* 0x000fe2000c101104 */
[----:B------:R-:W-:Y:S05]  /*0220*/  EXIT ;  /* 0x000000000000794d */ /* 0x000fea0003800000 */
.L_x_0:
[----:B------:R-:W-:-:S00]  /*0230*/  BRA `(.L_x_0) ;  /* 0xfffffffc00fc7947 */ /* 0x000fc0000383ffff */
[----:B------:R-:W-:-:S00]  /*0240*/  NOP ;  /* 0x0000000000007918 */ /* 0x000fc00000000000 */
        /* <DEDUP_REMOVED lines=11> */
.L_x_1:


//--------------------- .nv.shared.reserved.0     --------------------------
	.section	.nv.shared.reserved.0,"aw",@nobits
	.weak		__nv_reservedSMEM_offset_0_alias
	.size		__nv_reservedSMEM_offset_0_alias, 0, 64
	.other		__nv_reservedSMEM_offset_0_alias,@"STO_CUDA_RESERVED_SHARED STV_DEFAULT"
__nv_reservedSMEM_offset_0_alias:
	.zero		0
	.zero		64


//--------------------- .nv.constant0._Z19isclose_int8_kernelPKaS0_Paiiff --------------------------
	.section	.nv.constant0._Z19isclose_int8_kernelPKaS0_Paiiff,"a",@progbits
	.sectionflags	@""
	.align	4
.nv.constant0._Z19isclose_int8_kernelPKaS0_Paiiff:
	.zero		936


//--------------------- SYMBOLS --------------------------

	.type		.nv.reservedSmem.offset0,@object
	.size		.nv.reservedSmem.offset0,0x4
